	.headerflags	@"EF_CUDA_TEXMODE_UNIFIED EF_CUDA_64BIT_ADDRESS EF_CUDA_ACCELERATORS EF_CUDA_SM90 EF_CUDA_VIRTUAL_SM(EF_CUDA_SM90)"
	.elftype	@"ET_EXEC"


//--------------------- .nv.info                  --------------------------
	.section	.nv.info,"",@"SHT_CUDA_INFO"
	.align	4


	//----- nvinfo : EIATTR_REGCOUNT
	.align		4
        /*0000*/ 	.byte	0x04, 0x2f
        /*0002*/ 	.short	(.L_3 - .L_2)
	.align		4
.L_2:
        /*0004*/ 	.word	index@(triton_poi_fused__native_batch_norm_legit_no_training_convolution_41)
        /*0008*/ 	.word	0x00000028


	//----- nvinfo : EIATTR_MIN_STACK_SIZE
	.align		4
.L_3:
        /*000c*/ 	.byte	0x04, 0x12
        /*000e*/ 	.short	(.L_5 - .L_4)
	.align		4
.L_4:
        /*0010*/ 	.word	index@(triton_poi_fused__native_batch_norm_legit_no_training_convolution_41)
        /*0014*/ 	.word	0x00000000


	//----- nvinfo : EIATTR_FRAME_SIZE
	.align		4
.L_5:
        /*0018*/ 	.byte	0x04, 0x11
        /*001a*/ 	.short	(.L_7 - .L_6)
	.align		4
.L_6:
        /*001c*/ 	.word	index@(triton_poi_fused__native_batch_norm_legit_no_training_convolution_41)
        /*0020*/ 	.word	0x00000000


	//----- nvinfo : EIATTR_MIN_STACK_SIZE
	.align		4
.L_7:
        /*0024*/ 	.byte	0x04, 0x12
        /*0026*/ 	.short	(.L_9 - .L_8)
	.align		4
.L_8:
        /*0028*/ 	.word	index@(triton_poi_fused__native_batch_norm_legit_no_training_convolution_41)
        /*002c*/ 	.word	0x00000000
.L_9:


//--------------------- .nv.info.triton_poi_fused__native_batch_norm_legit_no_training_convolution_41 --------------------------
	.section	.nv.info.triton_poi_fused__native_batch_norm_legit_no_training_convolution_41,"",@"SHT_CUDA_INFO"
	.sectionflags	@""
	.align	4


	//----- nvinfo : EIATTR_CUDA_API_VERSION
	.align		4
        /*0000*/ 	.byte	0x04, 0x37
        /*0002*/ 	.short	(.L_11 - .L_10)
.L_10:
        /*0004*/ 	.word	0x0000007c


	//----- nvinfo : EIATTR_KPARAM_INFO
	.align		4
.L_11:
        /*0008*/ 	.byte	0x04, 0x17
        /*000a*/ 	.short	(.L_13 - .L_12)
.L_12:
        /*000c*/ 	.word	0x00000000
        /*0010*/ 	.short	0x000f
        /*0012*/ 	.short	0x0074
        /*0014*/ 	.byte	0x00, 0xf0, 0x11, 0x00


	//----- nvinfo : EIATTR_KPARAM_INFO
	.align		4
.L_13:
        /*0018*/ 	.byte	0x04, 0x17
        /*001a*/ 	.short	(.L_15 - .L_14)
.L_14:
        /*001c*/ 	.word	0x00000000
        /*0020*/ 	.short	0x000e
        /*0022*/ 	.short	0x0070
        /*0024*/ 	.byte	0x00, 0xf0, 0x11, 0x00


	//----- nvinfo : EIATTR_KPARAM_INFO
	.align		4
.L_15:
        /*0028*/ 	.byte	0x04, 0x17
        /*002a*/ 	.short	(.L_17 - .L_16)
.L_16:
        /*002c*/ 	.word	0x00000000
        /*0030*/ 	.short	0x000d
        /*0032*/ 	.short	0x0068
        /*0034*/ 	.byte	0x00, 0xf4, 0x21, 0x00


	//----- nvinfo : EIATTR_KPARAM_INFO
	.align		4
.L_17:
        /*0038*/ 	.byte	0x04, 0x17
        /*003a*/ 	.short	(.L_19 - .L_18)
.L_18:
        /*003c*/ 	.word	0x00000000
        /*0040*/ 	.short	0x000c
        /*0042*/ 	.short	0x0060
        /*0044*/ 	.byte	0x00, 0xf4, 0x21, 0x00


	//----- nvinfo : EIATTR_KPARAM_INFO
	.align		4
.L_19:
        /*0048*/ 	.byte	0x04, 0x17
        /*004a*/ 	.short	(.L_21 - .L_20)
.L_20:
        /*004c*/ 	.word	0x00000000
        /*0050*/ 	.short	0x000b
        /*0052*/ 	.short	0x0058
        /*0054*/ 	.byte	0x00, 0xf4, 0x21, 0x00


	//----- nvinfo : EIATTR_KPARAM_INFO
	.align		4
.L_21:
        /*0058*/ 	.byte	0x04, 0x17
        /*005a*/ 	.short	(.L_23 - .L_22)
.L_22:
        /*005c*/ 	.word	0x00000000
        /*0060*/ 	.short	0x000a
        /*0062*/ 	.short	0x0050
        /*0064*/ 	.byte	0x00, 0xf4, 0x21, 0x00


	//----- nvinfo : EIATTR_KPARAM_INFO
	.align		4
.L_23:
        /*0068*/ 	.byte	0x04, 0x17
        /*006a*/ 	.short	(.L_25 - .L_24)
.L_24:
        /*006c*/ 	.word	0x00000000
        /*0070*/ 	.short	0x0009
        /*0072*/ 	.short	0x0048
        /*0074*/ 	.byte	0x00, 0xf4, 0x21, 0x00


	//----- nvinfo : EIATTR_KPARAM_INFO
	.align		4
.L_25:
        /*0078*/ 	.byte	0x04, 0x17
        /*007a*/ 	.short	(.L_27 - .L_26)
.L_26:
        /*007c*/ 	.word	0x00000000
        /*0080*/ 	.short	0x0008
        /*0082*/ 	.short	0x0040
        /*0084*/ 	.byte	0x00, 0xf4, 0x21, 0x00


	//----- nvinfo : EIATTR_KPARAM_INFO
	.align		4
.L_27:
        /*0088*/ 	.byte	0x04, 0x17
        /*008a*/ 	.short	(.L_29 - .L_28)
.L_28:
        /*008c*/ 	.word	0x00000000
        /*0090*/ 	.short	0x0007
        /*0092*/ 	.short	0x0038
        /*0094*/ 	.byte	0x00, 0xf4, 0x21, 0x00


	//----- nvinfo : EIATTR_KPARAM_INFO
	.align		4
.L_29:
        /*0098*/ 	.byte	0x04, 0x17
        /*009a*/ 	.short	(.L_31 - .L_30)
.L_30:
        /*009c*/ 	.word	0x00000000
        /*00a0*/ 	.short	0x0006
        /*00a2*/ 	.short	0x0030
        /*00a4*/ 	.byte	0x00, 0xf4, 0x21, 0x00


	//----- nvinfo : EIATTR_KPARAM_INFO
	.align		4
.L_31:
        /*00a8*/ 	.byte	0x04, 0x17
        /*00aa*/ 	.short	(.L_33 - .L_32)
.L_32:
        /*00ac*/ 	.word	0x00000000
        /*00b0*/ 	.short	0x0005
        /*00b2*/ 	.short	0x0028
        /*00b4*/ 	.byte	0x00, 0xf4, 0x21, 0x00


	//----- nvinfo : EIATTR_KPARAM_INFO
	.align		4
.L_33:
        /*00b8*/ 	.byte	0x04, 0x17
        /*00ba*/ 	.short	(.L_35 - .L_34)
.L_34:
        /*00bc*/ 	.word	0x00000000
        /*00c0*/ 	.short	0x0004
        /*00c2*/ 	.short	0x0020
        /*00c4*/ 	.byte	0x00, 0xf4, 0x21, 0x00


	//----- nvinfo : EIATTR_KPARAM_INFO
	.align		4
.L_35:
        /*00c8*/ 	.byte	0x04, 0x17
        /*00ca*/ 	.short	(.L_37 - .L_36)
.L_36:
        /*00cc*/ 	.word	0x00000000
        /*00d0*/ 	.short	0x0003
        /*00d2*/ 	.short	0x0018
        /*00d4*/ 	.byte	0x00, 0xf4, 0x21, 0x00


	//----- nvinfo : EIATTR_KPARAM_INFO
	.align		4
.L_37:
        /*00d8*/ 	.byte	0x04, 0x17
        /*00da*/ 	.short	(.L_39 - .L_38)
.L_38:
        /*00dc*/ 	.word	0x00000000
        /*00e0*/ 	.short	0x0002
        /*00e2*/ 	.short	0x0010
        /*00e4*/ 	.byte	0x00, 0xf4, 0x21, 0x00


	//----- nvinfo : EIATTR_KPARAM_INFO
	.align		4
.L_39:
        /*00e8*/ 	.byte	0x04, 0x17
        /*00ea*/ 	.short	(.L_41 - .L_40)
.L_40:
        /*00ec*/ 	.word	0x00000000
        /*00f0*/ 	.short	0x0001
        /*00f2*/ 	.short	0x0008
        /*00f4*/ 	.byte	0x00, 0xf4, 0x21, 0x00


	//----- nvinfo : EIATTR_KPARAM_INFO
	.align		4
.L_41:
        /*00f8*/ 	.byte	0x04, 0x17
        /*00fa*/ 	.short	(.L_43 - .L_42)
.L_42:
        /*00fc*/ 	.word	0x00000000
        /*0100*/ 	.short	0x0000
        /*0102*/ 	.short	0x0000
        /*0104*/ 	.byte	0x00, 0xf4, 0x21, 0x00


	//----- nvinfo : EIATTR_SPARSE_MMA_MASK
	.align		4
.L_43:
        /*0108*/ 	.byte	0x03, 0x50
        /*010a*/ 	.short	0x0000


	//----- nvinfo : EIATTR_MAXREG_COUNT
	.align		4
        /*010c*/ 	.byte	0x03, 0x1b
        /*010e*/ 	.short	0x00ff


	//----- nvinfo : EIATTR_EXIT_INSTR_OFFSETS
	.align		4
        /*0110*/ 	.byte	0x04, 0x1c
        /*0112*/ 	.short	(.L_45 - .L_44)


	//   ....[0]....
.L_44:
        /*0114*/ 	.word	0x00001410


	//   ....[1]....
        /*0118*/ 	.word	0x00001430


	//----- nvinfo : EIATTR_REQNTID
	.align		4
.L_45:
        /*011c*/ 	.byte	0x04, 0x10
        /*011e*/ 	.short	(.L_47 - .L_46)
.L_46:
        /*0120*/ 	.word	0x00000100
        /*0124*/ 	.word	0x00000001
        /*0128*/ 	.word	0x00000001


	//----- nvinfo : EIATTR_CBANK_PARAM_SIZE
	.align		4
.L_47:
        /*012c*/ 	.byte	0x03, 0x19
        /*012e*/ 	.short	0x0078


	//----- nvinfo : EIATTR_PARAM_CBANK
	.align		4
        /*0130*/ 	.byte	0x04, 0x0a
        /*0132*/ 	.short	(.L_49 - .L_48)
	.align		4
.L_48:
        /*0134*/ 	.word	index@(.nv.constant0.triton_poi_fused__native_batch_norm_legit_no_training_convolution_41)
        /*0138*/ 	.short	0x0210
        /*013a*/ 	.short	0x0078


	//----- nvinfo : EIATTR_SW_WAR
	.align		4
.L_49:
        /*013c*/ 	.byte	0x04, 0x36
        /*013e*/ 	.short	(.L_51 - .L_50)
.L_50:
        /*0140*/ 	.word	0x00000008
.L_51:


//--------------------- .nv.callgraph             --------------------------
	.section	.nv.callgraph,"",@"SHT_CUDA_CALLGRAPH"
	.align	4
	.sectionentsize	8
	.align		4
        /*0000*/ 	.word	0x00000000
	.align		4
        /*0004*/ 	.word	0xffffffff
	.align		4
        /*0008*/ 	.word	0x00000000
	.align		4
        /*000c*/ 	.word	0xfffffffe
	.align		4
        /*0010*/ 	.word	0x00000000
	.align		4
        /*0014*/ 	.word	0xfffffffd
	.align		4
        /*0018*/ 	.word	0x00000000
	.align		4
        /*001c*/ 	.word	0xfffffffc


//--------------------- .nv.constant4             --------------------------
	.section	.nv.constant4,"a",@progbits
	.align	8
	.align		8
.nv.constant4:
        /*0000*/ 	.dword	_$_str
	.align		8
        /*0008*/ 	.dword	_$_str_$_2


//--------------------- .text.triton_poi_fused__native_batch_norm_legit_no_training_convolution_41 --------------------------
	.section	.text.triton_poi_fused__native_batch_norm_legit_no_training_convolution_41,"ax",@progbits
	.sectionflags	@"SHF_BARRIERS=1"
	.align	128
        .global         triton_poi_fused__native_batch_norm_legit_no_training_convolution_41
        .type           triton_poi_fused__native_batch_norm_legit_no_training_convolution_41,@function
        .size           triton_poi_fused__native_batch_norm_legit_no_training_convolution_41,(.L_x_1 - triton_poi_fused__native_batch_norm_legit_no_training_convolution_41)
        .other          triton_poi_fused__native_batch_norm_legit_no_training_convolution_41,@"STO_CUDA_ENTRY STV_DEFAULT"
triton_poi_fused__native_batch_norm_legit_no_training_convolution_41:
.text.triton_poi_fused__native_batch_norm_legit_no_training_convolution_41:
[----:B------:R-:W0:Y:S01]  /*0000*/  LDC R1, c[0x0][0x28] ;  /* 0x00000a00ff017b82 */ /* 0x000e220000000800 */
[----:B------:R-:W1:Y:S07]  /*0010*/  S2R R26, SR_CTAID.Y ;  /* 0x00000000001a7919 */ /* 0x000e6e0000002600 */
[----:B------:R-:W2:Y:S01]  /*0020*/  LDC.64 R2, c[0x0][0x220] ;  /* 0x00008800ff027b82 */ /* 0x000ea20000000a00 */
[----:B------:R-:W-:Y:S02]  /*0030*/  CS2R R12, SRZ ;  /* 0x00000000000c7805 */ /* 0x000fe4000001ff00 */
[----:B------:R-:W-:Y:S01]  /*0040*/  CS2R R14, SRZ ;  /* 0x00000000000e7805 */ /* 0x000fe2000001ff00 */
[----:B------:R-:W3:Y:S01]  /*0050*/  S2R R29, SR_TID.X ;  /* 0x00000000001d7919 */ /* 0x000ee20000002100 */
[----:B------:R-:W-:Y:S01]  /*0060*/  ULDC.64 UR6, c[0x0][0x208] ;  /* 0x0000820000067ab9 */ /* 0x000fe20000000a00 */
[----:B------:R-:W4:Y:S02]  /*0070*/  S2R R28, SR_CTAID.X ;  /* 0x00000000001c7919 */ /* 0x000f240000002500 */
[----:B------:R-:W5:Y:S01]  /*0080*/  LDC.64 R20, c[0x0][0x210] ;  /* 0x00008400ff147b82 */ /* 0x000f620000000a00 */
[----:B------:R-:W-:Y:S01]  /*0090*/  HFMA2.MMA R33, -RZ, RZ, 1.625, 0 ;  /* 0x3e800000ff217435 */ /* 0x000fe200000001ff */
[----:B------:R-:W-:-:S06]  /*00a0*/  CS2R R8, SRZ ;  /* 0x0000000000087805 */ /* 0x000fcc000001ff00 */
[----:B------:R-:W4:Y:S01]  /*00b0*/  LDC.64 R22, c[0x0][0x218] ;  /* 0x00008600ff167b82 */ /* 0x000f220000000a00 */
[----:B-1----:R-:W-:Y:S02]  /*00c0*/  SHF.L.U32 R26, R26, 0x6, RZ ;  /* 0x000000061a1a7819 */ /* 0x002fe400000006ff */
[----:B---3--:R-:W-:-:S04]  /*00d0*/  SHF.L.U32 R27, R29, 0x2, RZ ;  /* 0x000000021d1b7819 */ /* 0x008fc800000006ff */
[----:B------:R-:W-:-:S04]  /*00e0*/  LOP3.LUT R30, R26, 0x3c, R27, 0xf8, !PT ;  /* 0x0000003c1a1e7812 */ /* 0x000fc800078ef81b */
[----:B------:R-:W-:Y:S02]  /*00f0*/  SHF.R.S32.HI R5, RZ, 0x1f, R30 ;  /* 0x0000001fff057819 */ /* 0x000fe4000001141e */
[----:B------:R-:W-:Y:S02]  /*0100*/  ISETP.GE.AND P0, PT, R30, 0x80, PT ;  /* 0x000000801e00780c */ /* 0x000fe40003f06270 */
[----:B------:R-:W-:-:S04]  /*0110*/  LEA.HI R0, R5, R30, RZ, 0x5 ;  /* 0x0000001e05007211 */ /* 0x000fc800078f28ff */
[----:B------:R-:W-:-:S04]  /*0120*/  LOP3.LUT R5, R0, 0xffffffe0, RZ, 0xc0, !PT ;  /* 0xffffffe000057812 */ /* 0x000fc800078ec0ff */
[----:B------:R-:W-:-:S05]  /*0130*/  IADD3 R30, R30, -R5, RZ ;  /* 0x800000051e1e7210 */ /* 0x000fca0007ffe0ff */
[----:B--2---:R-:W-:-:S05]  /*0140*/  IMAD.WIDE R2, R30, 0x4, R2 ;  /* 0x000000041e027825 */ /* 0x004fca00078e0202 */
[----:B------:R1:W2:Y:S01]  /*0150*/  @!P0 LDG.E.EL.128 R12, desc[UR6][R2.64] ;  /* 0x00000006020c8981 */ /* 0x0002a2000c2e1d00 */
[----:B------:R-:W-:Y:S02]  /*0160*/  SHF.R.U32.HI R25, RZ, 0x4, R29 ;  /* 0x00000004ff197819 */ /* 0x000fe4000001161d */
[----:B------:R-:W-:Y:S02]  /*0170*/  CS2R R4, SRZ ;  /* 0x0000000000047805 */ /* 0x000fe4000001ff00 */
[----:B------:R-:W-:Y:S02]  /*0180*/  SHF.L.U32 R0, R0, 0x6, RZ ;  /* 0x0000000600007819 */ /* 0x000fe400000006ff */
[----:B------:R-:W-:Y:S02]  /*0190*/  CS2R R6, SRZ ;  /* 0x0000000000067805 */ /* 0x000fe4000001ff00 */
[----:B----4-:R-:W-:Y:S02]  /*01a0*/  SHF.L.U32 R28, R28, 0x6, RZ ;  /* 0x000000061c1c7819 */ /* 0x010fe400000006ff */
[----:B------:R-:W-:-:S02]  /*01b0*/  SGXT.U32 R25, R25, 0x4 ;  /* 0x000000041919781a */ /* 0x000fc40000000000 */
[----:B------:R-:W-:Y:S02]  /*01c0*/  LOP3.LUT R17, R0, 0xfffff800, RZ, 0xc0, !PT ;  /* 0xfffff80000117812 */ /* 0x000fe400078ec0ff */
[----:B------:R-:W-:Y:S02]  /*01d0*/  LOP3.LUT R11, R28, 0x10, R25, 0xfe, !PT ;  /* 0x000000101c0b7812 */ /* 0x000fe400078efe19 */
[----:B-1----:R-:W-:Y:S02]  /*01e0*/  LOP3.LUT R3, R28, R25, RZ, 0xfc, !PT ;  /* 0x000000191c037212 */ /* 0x002fe400078efcff */
[----:B------:R-:W-:Y:S02]  /*01f0*/  IADD3 R2, R30, R17, RZ ;  /* 0x000000111e027210 */ /* 0x000fe40007ffe0ff */
[----:B------:R-:W-:Y:S02]  /*0200*/  ISETP.LT.AND P1, PT, R11, 0x40, !P0 ;  /* 0x000000400b00780c */ /* 0x000fe40004721270 */
[----:B------:R-:W-:-:S02]  /*0210*/  ISETP.LT.AND P2, PT, R3, 0x40, !P0 ;  /* 0x000000400300780c */ /* 0x000fc40004741270 */
[-C--:B------:R-:W-:Y:S02]  /*0220*/  LEA R24, R3, R2.reuse, 0x5 ;  /* 0x0000000203187211 */ /* 0x080fe400078e28ff */
[----:B------:R-:W-:Y:S02]  /*0230*/  LEA R3, R11, R2, 0x5 ;  /* 0x000000020b037211 */ /* 0x000fe400078e28ff */
[----:B------:R-:W-:Y:S01]  /*0240*/  CS2R R10, SRZ ;  /* 0x00000000000a7805 */ /* 0x000fe2000001ff00 */
[----:B-----5:R-:W-:-:S04]  /*0250*/  IMAD.WIDE R16, R24, 0x4, R20 ;  /* 0x0000000418107825 */ /* 0x020fc800078e0214 */
[----:B------:R-:W-:Y:S02]  /*0260*/  IMAD.WIDE R18, R3, 0x4, R20 ;  /* 0x0000000403127825 */ /* 0x000fe400078e0214 */
[----:B------:R-:W3:Y:S04]  /*0270*/  @P2 LDG.E.EL.128 R4, desc[UR6][R16.64] ;  /* 0x0000000610042981 */ /* 0x000ee8000c2e1d00 */
[----:B------:R1:W4:Y:S01]  /*0280*/  @P1 LDG.E.EL.128 R8, desc[UR6][R18.64] ;  /* 0x0000000612081981 */ /* 0x000322000c2e1d00 */
[----:B0-----:R-:W-:-:S04]  /*0290*/  IMAD.WIDE R22, R30, 0x4, R22 ;  /* 0x000000041e167825 */ /* 0x001fc800078e0216 */
[----:B--2---:R-:W-:Y:S01]  /*02a0*/  FADD R12, R12, 9.9999997473787516356e-06 ;  /* 0x3727c5ac0c0c7421 */ /* 0x004fe20000000000 */
[----:B------:R-:W-:Y:S01]  /*02b0*/  FADD R13, R13, 9.9999997473787516356e-06 ;  /* 0x3727c5ac0d0d7421 */ /* 0x000fe20000000000 */
[----:B------:R-:W-:Y:S01]  /*02c0*/  FADD R14, R14, 9.9999997473787516356e-06 ;  /* 0x3727c5ac0e0e7421 */ /* 0x000fe20000000000 */
[----:B------:R-:W-:Y:S01]  /*02d0*/  FADD R36, R15, 9.9999997473787516356e-06 ;  /* 0x3727c5ac0f247421 */ /* 0x000fe20000000000 */
[----:B------:R-:W0:Y:S08]  /*02e0*/  MUFU.SQRT R32, R12 ;  /* 0x0000000c00207308 */ /* 0x000e300000002000 */
[----:B------:R-:W2:Y:S01]  /*02f0*/  MUFU.SQRT R31, R13 ;  /* 0x0000000d001f7308 */ /* 0x000ea20000002000 */
[----:B0-----:R-:W-:-:S07]  /*0300*/  FSETP.GT.AND P5, PT, R32, 8.50705917302346158658e+37, PT ;  /* 0x7e8000002000780b */ /* 0x001fce0003fa4000 */
[----:B------:R-:W0:Y:S01]  /*0310*/  MUFU.SQRT R35, R14 ;  /* 0x0000000e00237308 */ /* 0x000e220000002000 */
[----:B------:R-:W-:Y:S02]  /*0320*/  FSETP.GEU.AND P6, PT, R32, 1.175494350822287508e-38, PT ;  /* 0x008000002000780b */ /* 0x000fe40003fce000 */
[----:B--2---:R-:W-:-:S05]  /*0330*/  FSETP.GT.AND P3, PT, R31, 8.50705917302346158658e+37, PT ;  /* 0x7e8000001f00780b */ /* 0x004fca0003f64000 */
[----:B------:R-:W2:Y:S01]  /*0340*/  MUFU.SQRT R36, R36 ;  /* 0x0000002400247308 */ /* 0x000ea20000002000 */
[----:B------:R-:W-:Y:S02]  /*0350*/  FSETP.GEU.AND P4, PT, R31, 1.175494350822287508e-38, PT ;  /* 0x008000001f00780b */ /* 0x000fe40003f8e000 */
[----:B------:R-:W-:Y:S01]  /*0360*/  FSEL R34, R33, 1, P5 ;  /* 0x3f80000021227808 */ /* 0x000fe20002800000 */
[----:B------:R-:W-:Y:S01]  /*0370*/  @P5 FMUL R32, R32, 0.25 ;  /* 0x3e80000020205820 */ /* 0x000fe20000400000 */
[----:B0-----:R-:W-:-:S03]  /*0380*/  FSETP.GT.AND P5, PT, R35, 8.50705917302346158658e+37, PT ;  /* 0x7e8000002300780b */ /* 0x001fc60003fa4000 */
[----:B------:R-:W-:Y:S01]  /*0390*/  @!P6 FMUL R32, R32, 16777216 ;  /* 0x4b8000002020e820 */ /* 0x000fe20000400000 */
[----:B------:R-:W-:Y:S01]  /*03a0*/  @!P6 FMUL R34, R34, 16777216 ;  /* 0x4b8000002222e820 */ /* 0x000fe20000400000 */
[----:B-1----:R-:W-:Y:S02]  /*03b0*/  FSEL R19, R33, 1, P3 ;  /* 0x3f80000021137808 */ /* 0x002fe40001800000 */
[----:B------:R-:W-:Y:S01]  /*03c0*/  FSETP.GEU.AND P6, PT, R35, 1.175494350822287508e-38, PT ;  /* 0x008000002300780b */ /* 0x000fe20003fce000 */
[----:B------:R-:W-:Y:S02]  /*03d0*/  @P3 FMUL R31, R31, 0.25 ;  /* 0x3e8000001f1f3820 */ /* 0x000fe40000400000 */
[----:B------:R-:W-:Y:S02]  /*03e0*/  @!P4 FMUL R19, R19, 16777216 ;  /* 0x4b8000001313c820 */ /* 0x000fe40000400000 */
[----:B------:R-:W-:Y:S01]  /*03f0*/  @!P4 FMUL R31, R31, 16777216 ;  /* 0x4b8000001f1fc820 */ /* 0x000fe20000400000 */
[----:B--2---:R-:W-:Y:S01]  /*0400*/  FSETP.GT.AND P4, PT, R36, 8.50705917302346158658e+37, PT ;  /* 0x7e8000002400780b */ /* 0x004fe20003f84000 */
[----:B------:R-:W-:Y:S01]  /*0410*/  @P5 FMUL R35, R35, 0.25 ;  /* 0x3e80000023235820 */ /* 0x000fe20000400000 */
[----:B------:R-:W-:-:S02]  /*0420*/  FSEL R18, R33, 1, P5 ;  /* 0x3f80000021127808 */ /* 0x000fc40002800000 */
[----:B------:R-:W-:-:S03]  /*0430*/  FSETP.GEU.AND P5, PT, R36, 1.175494350822287508e-38, PT ;  /* 0x008000002400780b */ /* 0x000fc60003fae000 */
[----:B------:R-:W-:Y:S01]  /*0440*/  @!P6 FMUL R35, R35, 16777216 ;  /* 0x4b8000002323e820 */ /* 0x000fe20000400000 */
[----:B------:R-:W0:Y:S01]  /*0450*/  MUFU.RCP R37, R32 ;  /* 0x0000002000257308 */ /* 0x000e220000001000 */
[----:B------:R-:W-:-:S04]  /*0460*/  LOP3.LUT R15, R28, 0x20, R25, 0xfe, !PT ;  /* 0x000000201c0f7812 */ /* 0x000fc800078efe19 */
[----:B------:R-:W-:-:S03]  /*0470*/  @P4 FMUL R36, R36, 0.25 ;  /* 0x3e80000024244820 */ /* 0x000fc60000400000 */
[----:B------:R-:W1:Y:S01]  /*0480*/  MUFU.RCP R31, R31 ;  /* 0x0000001f001f7308 */ /* 0x000e620000001000 */
[----:B------:R-:W-:-:S07]  /*0490*/  @!P5 FMUL R36, R36, 16777216 ;  /* 0x4b8000002424d820 */ /* 0x000fce0000400000 */
[----:B------:R-:W2:Y:S01]  /*04a0*/  MUFU.RCP R35, R35 ;  /* 0x0000002300237308 */ /* 0x000ea20000001000 */
[C---:B------:R-:W-:Y:S02]  /*04b0*/  ISETP.LT.AND P3, PT, R15.reuse, 0x40, !P0 ;  /* 0x000000400f00780c */ /* 0x040fe40004761270 */
[----:B------:R-:W-:Y:S01]  /*04c0*/  LEA R0, R15, R2, 0x5 ;  /* 0x000000020f007211 */ /* 0x000fe200078e28ff */
[----:B------:R-:W-:Y:S01]  /*04d0*/  @!P6 FMUL R18, R18, 16777216 ;  /* 0x4b8000001212e820 */ /* 0x000fe20000400000 */
[----:B0-----:R-:W-:-:S03]  /*04e0*/  FMUL R34, R37, R34 ;  /* 0x0000002225227220 */ /* 0x001fc60000400000 */
[----:B------:R-:W0:Y:S01]  /*04f0*/  MUFU.RCP R36, R36 ;  /* 0x0000002400247308 */ /* 0x000e220000001000 */
[----:B------:R-:W-:Y:S02]  /*0500*/  CS2R R12, SRZ ;  /* 0x00000000000c7805 */ /* 0x000fe4000001ff00 */
[----:B------:R-:W-:Y:S02]  /*0510*/  CS2R R14, SRZ ;  /* 0x00000000000e7805 */ /* 0x000fe4000001ff00 */
[----:B------:R-:W-:Y:S01]  /*0520*/  FSEL R37, R33, 1, P4 ;  /* 0x3f80000021257808 */ /* 0x000fe20002000000 */
[----:B------:R-:W-:-:S04]  /*0530*/  IMAD.WIDE R16, R0, 0x4, R20 ;  /* 0x0000000400107825 */ /* 0x000fc800078e0214 */
[----:B-1----:R-:W-:Y:S01]  /*0540*/  FMUL R33, R31, R19 ;  /* 0x000000131f217220 */ /* 0x002fe20000400000 */
[----:B--2---:R-:W-:Y:S01]  /*0550*/  FMUL R31, R35, R18 ;  /* 0x00000012231f7220 */ /* 0x004fe20000400000 */
[----:B------:R-:W-:Y:S01]  /*0560*/  LOP3.LUT R35, R28, 0x30, R25, 0xfe, !PT ;  /* 0x000000301c237812 */ /* 0x000fe200078efe19 */
[----:B------:R1:W2:Y:S01]  /*0570*/  @P3 LDG.E.EL.128 R12, desc[UR6][R16.64] ;  /* 0x00000006100c3981 */ /* 0x0002a2000c2e1d00 */
[----:B------:R-:W-:Y:S01]  /*0580*/  CS2R R18, SRZ ;  /* 0x0000000000127805 */ /* 0x000fe2000001ff00 */
[----:B------:R-:W-:Y:S01]  /*0590*/  @!P5 FMUL R37, R37, 16777216 ;  /* 0x4b8000002525d820 */ /* 0x000fe20000400000 */
[C---:B------:R-:W-:Y:S02]  /*05a0*/  ISETP.LT.AND P4, PT, R35.reuse, 0x40, !P0 ;  /* 0x000000402300780c */ /* 0x040fe40004781270 */
[----:B------:R-:W-:Y:S02]  /*05b0*/  LEA R2, R35, R2, 0x5 ;  /* 0x0000000223027211 */ /* 0x000fe400078e28ff */
[----:B-1----:R-:W-:Y:S01]  /*05c0*/  CS2R R16, SRZ ;  /* 0x0000000000107805 */ /* 0x002fe2000001ff00 */
[----:B0-----:R-:W-:-:S02]  /*05d0*/  FMUL R32, R36, R37 ;  /* 0x0000002524207220 */ /* 0x001fc40000400000 */
[----:B------:R-:W-:Y:S01]  /*05e0*/  IMAD.WIDE R36, R2, 0x4, R20 ;  /* 0x0000000402247825 */ /* 0x000fe200078e0214 */
[----:B------:R-:W-:Y:S02]  /*05f0*/  CS2R R20, SRZ ;  /* 0x0000000000147805 */ /* 0x000fe4000001ff00 */
[----:B------:R0:W3:Y:S02]  /*0600*/  @!P0 LDG.E.EL.128 R16, desc[UR6][R22.64] ;  /* 0x0000000616108981 */ /* 0x0000e4000c2e1d00 */
[----:B0-----:R-:W-:-:S06]  /*0610*/  CS2R R22, SRZ ;  /* 0x0000000000167805 */ /* 0x001fcc000001ff00 */
[----:B------:R-:W5:Y:S01]  /*0620*/  @P4 LDG.E.EL.128 R20, desc[UR6][R36.64] ;  /* 0x0000000624144981 */ /* 0x000f62000c2e1d00 */
[C---:B---3--:R-:W-:Y:S01]  /*0630*/  FADD R7, -R19.reuse, R7 ;  /* 0x0000000713077221 */ /* 0x048fe20000000100 */
[C---:B----4-:R-:W-:Y:S01]  /*0640*/  FADD R11, -R19.reuse, R11 ;  /* 0x0000000b130b7221 */ /* 0x050fe20000000100 */
[C---:B--2---:R-:W-:Y:S01]  /*0650*/  FADD R15, -R19.reuse, R15 ;  /* 0x0000000f130f7221 */ /* 0x044fe20000000100 */
[C---:B------:R-:W-:Y:S01]  /*0660*/  FADD R6, -R18.reuse, R6 ;  /* 0x0000000612067221 */ /* 0x040fe20000000100 */
[C---:B------:R-:W-:Y:S01]  /*0670*/  FADD R10, -R18.reuse, R10 ;  /* 0x0000000a120a7221 */ /* 0x040fe20000000100 */
[C---:B------:R-:W-:Y:S01]  /*0680*/  FADD R14, -R18.reuse, R14 ;  /* 0x0000000e120e7221 */ /* 0x040fe20000000100 */
[----:B-----5:R-:W-:Y:S01]  /*0690*/  FADD R23, -R19, R23 ;  /* 0x0000001713177221 */ /* 0x020fe20000000100 */
[----:B------:R-:W-:Y:S02]  /*06a0*/  FADD R22, -R18, R22 ;  /* 0x0000001612167221 */ /* 0x000fe40000000100 */
[----:B------:R-:W0:Y:S01]  /*06b0*/  LDC.64 R18, c[0x0][0x228] ;  /* 0x00008a00ff127b82 */ /* 0x000e220000000a00 */
[C---:B------:R-:W-:Y:S01]  /*06c0*/  FADD R5, -R17.reuse, R5 ;  /* 0x0000000511057221 */ /* 0x040fe20000000100 */
[C---:B------:R-:W-:Y:S01]  /*06d0*/  FADD R9, -R17.reuse, R9 ;  /* 0x0000000911097221 */ /* 0x040fe20000000100 */
[C---:B------:R-:W-:Y:S01]  /*06e0*/  FADD R13, -R17.reuse, R13 ;  /* 0x0000000d110d7221 */ /* 0x040fe20000000100 */
[----:B------:R-:W-:Y:S01]  /*06f0*/  FADD R21, -R17, R21 ;  /* 0x0000001511157221 */ /* 0x000fe20000000100 */
[C---:B------:R-:W-:Y:S01]  /*0700*/  FADD R4, -R16.reuse, R4 ;  /* 0x0000000410047221 */ /* 0x040fe20000000100 */
[C---:B------:R-:W-:Y:S01]  /*0710*/  FADD R37, -R16.reuse, R8 ;  /* 0x0000000810257221 */ /* 0x040fe20000000100 */
[C---:B------:R-:W-:Y:S01]  /*0720*/  FADD R35, -R16.reuse, R12 ;  /* 0x0000000c10237221 */ /* 0x040fe20000000100 */
[----:B------:R-:W-:Y:S01]  /*0730*/  FADD R17, -R16, R20 ;  /* 0x0000001410117221 */ /* 0x000fe20000000100 */
[-C--:B------:R-:W-:Y:S01]  /*0740*/  FMUL R5, R5, R33.reuse ;  /* 0x0000002105057220 */ /* 0x080fe20000400000 */
[-C--:B------:R-:W-:Y:S01]  /*0750*/  FMUL R9, R9, R33.reuse ;  /* 0x0000002109097220 */ /* 0x080fe20000400000 */
[-C--:B------:R-:W-:Y:S01]  /*0760*/  FMUL R13, R13, R33.reuse ;  /* 0x000000210d0d7220 */ /* 0x080fe20000400000 */
[-C--:B------:R-:W-:Y:S01]  /*0770*/  FMUL R4, R4, R34.reuse ;  /* 0x0000002204047220 */ /* 0x080fe20000400000 */
[-C--:B------:R-:W-:Y:S01]  /*0780*/  FMUL R8, R37, R34.reuse ;  /* 0x0000002225087220 */ /* 0x080fe20000400000 */
[-C--:B------:R-:W-:Y:S01]  /*0790*/  FMUL R12, R35, R34.reuse ;  /* 0x00000022230c7220 */ /* 0x080fe20000400000 */
[----:B------:R-:W-:Y:S01]  /*07a0*/  FMUL R33, R21, R33 ;  /* 0x0000002115217220 */ /* 0x000fe20000400000 */
[----:B------:R-:W-:Y:S01]  /*07b0*/  FMUL R34, R17, R34 ;  /* 0x0000002211227220 */ /* 0x000fe20000400000 */
[----:B------:R-:W-:Y:S01]  /*07c0*/  CS2R R16, SRZ ;  /* 0x0000000000107805 */ /* 0x000fe2000001ff00 */
[----:B0-----:R-:W-:Y:S01]  /*07d0*/  IMAD.WIDE R20, R30, 0x4, R18 ;  /* 0x000000041e147825 */ /* 0x001fe200078e0212 */
[----:B------:R-:W-:-:S06]  /*07e0*/  CS2R R18, SRZ ;  /* 0x0000000000127805 */ /* 0x000fcc000001ff00 */
[----:B------:R0:W2:Y:S02]  /*07f0*/  @!P0 LDG.E.EL.128 R16, desc[UR6][R20.64] ;  /* 0x0000000614108981 */ /* 0x0000a4000c2e1d00 */
[----:B0-----:R-:W0:Y:S01]  /*0800*/  LDC.64 R20, c[0x0][0x230] ;  /* 0x00008c00ff147b82 */ /* 0x001e220000000a00 */
        /* <DEDUP_REMOVED lines=11> */
[----:B------:R-:W2:Y:S01]  /*08c0*/  @!P0 LDG.E.EL.128 R20, desc[UR6][R36.64] ;  /* 0x0000000624148981 */ /* 0x000ea2000c2e1d00 */
[----:B------:R-:W0:Y:S01]  /*08d0*/  S2UR UR5, SR_CgaCtaId ;  /* 0x00000000000579c3 */ /* 0x000e220000008800 */
[----:B------:R-:W-:Y:S02]  /*08e0*/  UMOV UR4, 0x400 ;  /* 0x0000040000047882 */ /* 0x000fe40000000000 */
[----:B0-----:R-:W-:Y:S01]  /*08f0*/  UPRMT UR4, UR5, 0x654, UR4 ;  /* 0x0000065405047896 */ /* 0x001fe20008000004 */
[----:B------:R-:W-:Y:S02]  /*0900*/  LOP3.LUT R28, R28, 0x3c, R27, 0xf8, !PT ;  /* 0x0000003c1c1c7812 */ /* 0x000fe400078ef81b */
[----:B------:R-:W-:Y:S02]  /*0910*/  LOP3.LUT R27, R27, 0x3fc, RZ, 0xc0, !PT ;  /* 0x000003fc1b1b7812 */ /* 0x000fe400078ec0ff */
[----:B------:R-:W-:Y:S01]  /*0920*/  ISETP.GE.AND P0, PT, R28, 0x40, PT ;  /* 0x000000401c00780c */ /* 0x000fe20003f06270 */
[-CC-:B--2---:R-:W-:Y:S01]  /*0930*/  FFMA R4, R4, R16.reuse, R20.reuse ;  /* 0x0000001004047223 */ /* 0x184fe20000000014 */
[-CC-:B------:R-:W-:Y:S01]  /*0940*/  FFMA R8, R8, R16.reuse, R20.reuse ;  /* 0x0000001008087223 */ /* 0x180fe20000000014 */
[-CC-:B------:R-:W-:Y:S01]  /*0950*/  FFMA R12, R12, R16.reuse, R20.reuse ;  /* 0x000000100c0c7223 */ /* 0x180fe20000000014 */
[----:B------:R-:W-:Y:S01]  /*0960*/  FFMA R16, R34, R16, R20 ;  /* 0x0000001022107223 */ /* 0x000fe20000000014 */
[----:B------:R-:W-:Y:S01]  /*0970*/  SHF.L.U32 R20, R29, 0x8, RZ ;  /* 0x000000081d147819 */ /* 0x000fe200000006ff */
[-CC-:B------:R-:W-:Y:S01]  /*0980*/  FFMA R5, R5, R17.reuse, R21.reuse ;  /* 0x0000001105057223 */ /* 0x180fe20000000015 */
[-CC-:B------:R-:W-:Y:S01]  /*0990*/  FFMA R9, R9, R17.reuse, R21.reuse ;  /* 0x0000001109097223 */ /* 0x180fe20000000015 */
[-CC-:B------:R-:W-:Y:S01]  /*09a0*/  FFMA R13, R13, R17.reuse, R21.reuse ;  /* 0x000000110d0d7223 */ /* 0x180fe20000000015 */
[----:B------:R-:W-:Y:S01]  /*09b0*/  LOP3.LUT R20, R20, 0xf00, RZ, 0xc0, !PT ;  /* 0x00000f0014147812 */ /* 0x000fe200078ec0ff */
[----:B------:R-:W-:Y:S01]  /*09c0*/  FFMA R17, R33, R17, R21 ;  /* 0x0000001121117223 */ /* 0x000fe20000000015 */
[----:B------:R-:W-:Y:S01]  /*09d0*/  SHF.R.U32.HI R21, RZ, 0x2, R29 ;  /* 0x00000002ff157819 */ /* 0x000fe2000001161d */
[-CC-:B------:R-:W-:Y:S01]  /*09e0*/  FFMA R6, R6, R18.reuse, R22.reuse ;  /* 0x0000001206067223 */ /* 0x180fe20000000016 */
[----:B------:R-:W-:Y:S01]  /*09f0*/  LOP3.LUT R29, R20, 0x40, RZ, 0xfc, !PT ;  /* 0x00000040141d7812 */ /* 0x000fe200078efcff */
[-CC-:B------:R-:W-:Y:S01]  /*0a00*/  FFMA R10, R10, R18.reuse, R22.reuse ;  /* 0x000000120a0a7223 */ /* 0x180fe20000000016 */
[-CC-:B------:R-:W-:Y:S01]  /*0a10*/  FFMA R14, R14, R18.reuse, R22.reuse ;  /* 0x000000120e0e7223 */ /* 0x180fe20000000016 */
[C---:B------:R-:W-:Y:S01]  /*0a20*/  LOP3.LUT R30, R20.reuse, 0x80, RZ, 0xfc, !PT ;  /* 0x00000080141e7812 */ /* 0x040fe200078efcff */
[----:B------:R-:W-:Y:S01]  /*0a30*/  FFMA R18, R31, R18, R22 ;  /* 0x000000121f127223 */ /* 0x000fe20000000016 */
[----:B------:R-:W-:-:S02]  /*0a40*/  LOP3.LUT R34, R20, 0xc0, RZ, 0xfc, !PT ;  /* 0x000000c014227812 */ /* 0x000fc400078efcff */
[C---:B------:R-:W-:Y:S02]  /*0a50*/  LOP3.LUT R22, R20.reuse, R25, RZ, 0xfc, !PT ;  /* 0x0000001914167212 */ /* 0x040fe400078efcff */
[----:B------:R-:W-:Y:S02]  /*0a60*/  LEA.HI R33, R20, UR4, RZ, 0x1c ;  /* 0x0000000414217c11 */ /* 0x000fe4000f8fe0ff */
[----:B------:R-:W-:Y:S02]  /*0a70*/  LEA.HI R29, R29, UR4, RZ, 0x1c ;  /* 0x000000041d1d7c11 */ /* 0x000fe4000f8fe0ff */
[----:B------:R-:W-:Y:S02]  /*0a80*/  LEA.HI R31, R30, UR4, RZ, 0x1c ;  /* 0x000000041e1f7c11 */ /* 0x000fe4000f8fe0ff */
[----:B------:R-:W-:Y:S02]  /*0a90*/  LEA.HI R35, R34, UR4, RZ, 0x1c ;  /* 0x0000000422237c11 */ /* 0x000fe4000f8fe0ff */
[----:B------:R-:W-:-:S02]  /*0aa0*/  LEA R33, R22, R33, 0x2 ;  /* 0x0000002116217211 */ /* 0x000fc400078e10ff */
[C---:B------:R-:W-:Y:S01]  /*0ab0*/  LEA R34, R22.reuse, R29, 0x2 ;  /* 0x0000001d16227211 */ /* 0x040fe200078e10ff */
[--C-:B------:R-:W-:Y:S01]  /*0ac0*/  FFMA R7, R7, R19, R23.reuse ;  /* 0x0000001307077223 */ /* 0x100fe20000000017 */
[C---:B------:R-:W-:Y:S02]  /*0ad0*/  LEA R29, R22.reuse, R31, 0x2 ;  /* 0x0000001f161d7211 */ /* 0x040fe400078e10ff */
[----:B------:R-:W-:Y:S01]  /*0ae0*/  LEA R36, R22, R35, 0x2 ;  /* 0x0000002316247211 */ /* 0x000fe200078e10ff */
[----:B------:R-:W-:Y:S01]  /*0af0*/  STS [R33], R4 ;  /* 0x0000000421007388 */ /* 0x000fe20000000800 */
[-CC-:B------:R-:W-:Y:S01]  /*0b00*/  FFMA R11, R11, R19.reuse, R23.reuse ;  /* 0x000000130b0b7223 */ /* 0x180fe20000000017 */
[-CC-:B------:R-:W-:Y:S01]  /*0b10*/  FFMA R15, R15, R19.reuse, R23.reuse ;  /* 0x000000130f0f7223 */ /* 0x180fe20000000017 */
[----:B------:R-:W-:Y:S01]  /*0b20*/  LOP3.LUT R21, R21, 0x3c, RZ, 0xc0, !PT ;  /* 0x0000003c15157812 */ /* 0x000fe200078ec0ff */
[----:B------:R-:W-:Y:S01]  /*0b30*/  STS [R34+0x100], R5 ;  /* 0x0001000522007388 */ /* 0x000fe20000000800 */
[----:B------:R-:W0:Y:S03]  /*0b40*/  LDC.64 R30, c[0x0][0x238] ;  /* 0x00008e00ff1e7b82 */ /* 0x000e260000000a00 */
[----:B------:R-:W-:Y:S04]  /*0b50*/  STS [R29+0x200], R6 ;  /* 0x000200061d007388 */ /* 0x000fe80000000800 */
[----:B------:R-:W-:Y:S04]  /*0b60*/  STS [R36+0x300], R7 ;  /* 0x0003000724007388 */ /* 0x000fe80000000800 */
[----:B------:R-:W-:Y:S04]  /*0b70*/  STS [R33+0x40], R8 ;  /* 0x0000400821007388 */ /* 0x000fe80000000800 */
[----:B------:R-:W-:Y:S04]  /*0b80*/  STS [R34+0x140], R9 ;  /* 0x0001400922007388 */ /* 0x000fe80000000800 */
[----:B------:R-:W-:Y:S01]  /*0b90*/  STS [R29+0x240], R10 ;  /* 0x0002400a1d007388 */ /* 0x000fe20000000800 */
[----:B------:R-:W-:-:S03]  /*0ba0*/  FFMA R19, R32, R19, R23 ;  /* 0x0000001320137223 */ /* 0x000fc60000000017 */
[----:B------:R-:W-:Y:S04]  /*0bb0*/  STS [R36+0x340], R11 ;  /* 0x0003400b24007388 */ /* 0x000fe80000000800 */
[----:B------:R-:W-:Y:S04]  /*0bc0*/  STS [R33+0x80], R12 ;  /* 0x0000800c21007388 */ /* 0x000fe80000000800 */
[----:B------:R-:W-:Y:S04]  /*0bd0*/  STS [R34+0x180], R13 ;  /* 0x0001800d22007388 */ /* 0x000fe80000000800 */
[----:B------:R-:W-:Y:S04]  /*0be0*/  STS [R29+0x280], R14 ;  /* 0x0002800e1d007388 */ /* 0x000fe80000000800 */
[----:B------:R-:W-:Y:S04]  /*0bf0*/  STS [R36+0x380], R15 ;  /* 0x0003800f24007388 */ /* 0x000fe80000000800 */
[----:B------:R1:W-:Y:S04]  /*0c00*/  STS [R33+0xc0], R16 ;  /* 0x0000c01021007388 */ /* 0x0003e80000000800 */
[----:B------:R-:W-:Y:S04]  /*0c10*/  STS [R34+0x1c0], R17 ;  /* 0x0001c01122007388 */ /* 0x000fe80000000800 */
[----:B------:R2:W-:Y:S04]  /*0c20*/  STS [R29+0x2c0], R18 ;  /* 0x0002c0121d007388 */ /* 0x0005e80000000800 */
[----:B------:R-:W-:Y:S01]  /*0c30*/  STS [R36+0x3c0], R19 ;  /* 0x0003c01324007388 */ /* 0x000fe20000000800 */
[----:B------:R-:W-:-:S04]  /*0c40*/  IADD3 R20, R21, UR4, RZ ;  /* 0x0000000415147c10 */ /* 0x000fc8000fffe0ff */
[C---:B------:R-:W-:Y:S01]  /*0c50*/  LEA R32, R27.reuse, R20, 0x2 ;  /* 0x000000141b207211 */ /* 0x040fe200078e10ff */
[----:B------:R-:W-:Y:S01]  /*0c60*/  BAR.SYNC.DEFER_BLOCKING 0x0 ;  /* 0x0000000000007b1d */ /* 0x000fe20000010000 */
[----:B-1----:R-:W-:-:S05]  /*0c70*/  LOP3.LUT R33, R27, 0x400, RZ, 0xfc, !PT ;  /* 0x000004001b217812 */ /* 0x002fca00078efcff */
[----:B------:R-:W-:Y:S04]  /*0c80*/  LDS R20, [R32] ;  /* 0x0000000020147984 */ /* 0x000fe80000000800 */
[----:B------:R-:W-:Y:S04]  /*0c90*/  LDS R21, [R32+0x4] ;  /* 0x0000040020157984 */ /* 0x000fe80000000800 */
[----:B------:R-:W-:Y:S04]  /*0ca0*/  LDS R22, [R32+0x8] ;  /* 0x0000080020167984 */ /* 0x000fe80000000800 */
[----:B------:R0:W1:Y:S01]  /*0cb0*/  LDS R23, [R32+0xc] ;  /* 0x00000c0020177984 */ /* 0x0000620000000800 */
[----:B--2---:R-:W-:-:S02]  /*0cc0*/  LOP3.LUT R29, R26, R25, RZ, 0xfc, !PT ;  /* 0x000000191a1d7212 */ /* 0x004fc400078efcff */
[----:B------:R-:W-:Y:S02]  /*0cd0*/  SHF.R.U32.HI R33, RZ, 0x4, R33 ;  /* 0x00000004ff217819 */ /* 0x000fe40000011621 */
[----:B------:R-:W-:Y:S02]  /*0ce0*/  ISETP.LT.AND P5, PT, R29, 0x80, !P0 ;  /* 0x000000801d00780c */ /* 0x000fe400047a1270 */
[----:B------:R-:W-:Y:S02]  /*0cf0*/  LOP3.LUT R34, R33, 0x7c, RZ, 0xc0, !PT ;  /* 0x0000007c21227812 */ /* 0x000fe400078ec0ff */
[----:B------:R-:W-:Y:S02]  /*0d00*/  LEA R33, R29, R28, 0x6 ;  /* 0x0000001c1d217211 */ /* 0x000fe400078e30ff */
[----:B------:R-:W-:-:S03]  /*0d10*/  IADD3 R34, R34, UR4, RZ ;  /* 0x0000000422227c10 */ /* 0x000fc6000fffe0ff */
[----:B0-----:R-:W-:Y:S01]  /*0d20*/  IMAD.WIDE R32, R33, 0x4, R30 ;  /* 0x0000000421207825 */ /* 0x001fe200078e021e */
[C---:B------:R-:W-:Y:S02]  /*0d30*/  LEA R34, R27.reuse, R34, 0x2 ;  /* 0x000000221b227211 */ /* 0x040fe400078e10ff */
[----:B------:R-:W-:Y:S02]  /*0d40*/  LOP3.LUT R29, R27, 0x800, RZ, 0xfc, !PT ;  /* 0x000008001b1d7812 */ /* 0x000fe400078efcff */
[----:B-1----:R0:W-:Y:S04]  /*0d50*/  @P5 STG.E.128 desc[UR6][R32.64], R20 ;  /* 0x0000001420005986 */ /* 0x0021e8000c101d06 */
[----:B------:R-:W-:Y:S04]  /*0d60*/  LDS R20, [R34+0x1000] ;  /* 0x0010000022147984 */ /* 0x000fe80000000800 */
[----:B------:R-:W-:Y:S04]  /*0d70*/  LDS R21, [R34+0x1004] ;  /* 0x0010040022157984 */ /* 0x000fe80000000800 */
[----:B------:R-:W-:Y:S04]  /*0d80*/  LDS R22, [R34+0x1008] ;  /* 0x0010080022167984 */ /* 0x000fe80000000800 */
[----:B------:R-:W1:Y:S01]  /*0d90*/  LDS R23, [R34+0x100c] ;  /* 0x00100c0022177984 */ /* 0x000e620000000800 */
[----:B------:R-:W-:-:S02]  /*0da0*/  SHF.R.U32.HI R35, RZ, 0x4, R29 ;  /* 0x00000004ff237819 */ /* 0x000fc4000001161d */
[----:B------:R-:W-:Y:S02]  /*0db0*/  LOP3.LUT R29, R26, 0x10, R25, 0xfe, !PT ;  /* 0x000000101a1d7812 */ /* 0x000fe400078efe19 */
[----:B------:R-:W-:Y:S02]  /*0dc0*/  LOP3.LUT R35, R35, 0xbc, RZ, 0xc0, !PT ;  /* 0x000000bc23237812 */ /* 0x000fe400078ec0ff */
[C---:B------:R-:W-:Y:S02]  /*0dd0*/  ISETP.LT.AND P5, PT, R29.reuse, 0x80, !P0 ;  /* 0x000000801d00780c */ /* 0x040fe400047a1270 */
[----:B------:R-:W-:Y:S02]  /*0de0*/  LEA R29, R29, R28, 0x6 ;  /* 0x0000001c1d1d7211 */ /* 0x000fe400078e30ff */
[----:B0-----:R-:W-:-:S04]  /*0df0*/  IADD3 R32, R35, UR4, RZ ;  /* 0x0000000423207c10 */ /* 0x001fc8000fffe0ff */
[----:B------:R-:W-:Y:S01]  /*0e00*/  LEA R36, R27, R32, 0x2 ;  /* 0x000000201b247211 */ /* 0x000fe200078e10ff */
[----:B------:R-:W-:Y:S01]  /*0e10*/  IMAD.WIDE R32, R29, 0x4, R30 ;  /* 0x000000041d207825 */ /* 0x000fe200078e021e */
[----:B------:R-:W-:-:S04]  /*0e20*/  LOP3.LUT R29, R27, 0xc00, RZ, 0xfc, !PT ;  /* 0x00000c001b1d7812 */ /* 0x000fc800078efcff */
[----:B-1----:R0:W-:Y:S04]  /*0e30*/  @P5 STG.E.128 desc[UR6][R32.64], R20 ;  /* 0x0000001420005986 */ /* 0x0021e8000c101d06 */
[----:B------:R-:W-:Y:S04]  /*0e40*/  LDS R20, [R36+0x2000] ;  /* 0x0020000024147984 */ /* 0x000fe80000000800 */
[----:B------:R-:W-:Y:S04]  /*0e50*/  LDS R21, [R36+0x2004] ;  /* 0x0020040024157984 */ /* 0x000fe80000000800 */
[----:B------:R-:W-:Y:S04]  /*0e60*/  LDS R22, [R36+0x2008] ;  /* 0x0020080024167984 */ /* 0x000fe80000000800 */
[----:B------:R-:W1:Y:S01]  /*0e70*/  LDS R23, [R36+0x200c] ;  /* 0x00200c0024177984 */ /* 0x000e620000000800 */
[----:B------:R-:W-:Y:S01]  /*0e80*/  SHF.R.U32.HI R34, RZ, 0x4, R29 ;  /* 0x00000004ff227819 */ /* 0x000fe2000001161d */
[----:B0-----:R-:W0:Y:S01]  /*0e90*/  LDC.64 R32, c[0x0][0x240] ;  /* 0x00009000ff207b82 */ /* 0x001e220000000a00 */
[----:B------:R-:W-:-:S02]  /*0ea0*/  LOP3.LUT R29, R26, 0x20, R25, 0xfe, !PT ;  /* 0x000000201a1d7812 */ /* 0x000fc400078efe19 */
[----:B------:R-:W-:Y:S02]  /*0eb0*/  LOP3.LUT R34, R34, 0xfc, RZ, 0xc0, !PT ;  /* 0x000000fc22227812 */ /* 0x000fe400078ec0ff */
[C---:B------:R-:W-:Y:S02]  /*0ec0*/  ISETP.LT.AND P5, PT, R29.reuse, 0x80, !P0 ;  /* 0x000000801d00780c */ /* 0x040fe400047a1270 */
[----:B------:R-:W-:Y:S02]  /*0ed0*/  LEA R35, R29, R28, 0x6 ;  /* 0x0000001c1d237211 */ /* 0x000fe400078e30ff */
[----:B------:R-:W-:-:S04]  /*0ee0*/  IADD3 R34, R34, UR4, RZ ;  /* 0x0000000422227c10 */ /* 0x000fc8000fffe0ff */
[----:B------:R-:W-:Y:S01]  /*0ef0*/  LEA R29, R27, R34, 0x2 ;  /* 0x000000221b1d7211 */ /* 0x000fe200078e10ff */
[----:B------:R-:W-:-:S05]  /*0f00*/  IMAD.WIDE R34, R35, 0x4, R30 ;  /* 0x0000000423227825 */ /* 0x000fca00078e021e */
[----:B-1----:R-:W-:Y:S04]  /*0f10*/  @P5 STG.E.128 desc[UR6][R34.64], R20 ;  /* 0x0000001422005986 */ /* 0x002fe8000c101d06 */
[----:B------:R-:W-:Y:S04]  /*0f20*/  LDS R20, [R29+0x3000] ;  /* 0x003000001d147984 */ /* 0x000fe80000000800 */
[----:B------:R-:W-:Y:S04]  /*0f30*/  LDS R21, [R29+0x3004] ;  /* 0x003004001d157984 */ /* 0x000fe80000000800 */
[----:B------:R-:W-:Y:S04]  /*0f40*/  LDS R22, [R29+0x3008] ;  /* 0x003008001d167984 */ /* 0x000fe80000000800 */
[----:B------:R1:W2:Y:S01]  /*0f50*/  LDS R23, [R29+0x300c] ;  /* 0x00300c001d177984 */ /* 0x0002a20000000800 */
[----:B------:R-:W-:-:S02]  /*0f60*/  LOP3.LUT R25, R26, 0x30, R25, 0xfe, !PT ;  /* 0x000000301a197812 */ /* 0x000fc400078efe19 */
[----:B------:R-:W3:Y:S02]  /*0f70*/  LDC.64 R26, c[0x0][0x248] ;  /* 0x00009200ff1a7b82 */ /* 0x000ee40000000a00 */
[C---:B------:R-:W-:Y:S02]  /*0f80*/  ISETP.LT.AND P0, PT, R25.reuse, 0x80, !P0 ;  /* 0x000000801900780c */ /* 0x040fe40004701270 */
[----:B------:R-:W-:-:S04]  /*0f90*/  LEA R37, R25, R28, 0x6 ;  /* 0x0000001c19257211 */ /* 0x000fc800078e30ff */
[----:B-1----:R-:W1:Y:S01]  /*0fa0*/  LDC.64 R28, c[0x0][0x250] ;  /* 0x00009400ff1c7b82 */ /* 0x002e620000000a00 */
[----:B------:R-:W-:-:S04]  /*0fb0*/  IMAD.WIDE R36, R37, 0x4, R30 ;  /* 0x0000000425247825 */ /* 0x000fc800078e021e */
[----:B0-----:R-:W-:-:S04]  /*0fc0*/  IMAD.WIDE R30, R24, 0x4, R32 ;  /* 0x00000004181e7825 */ /* 0x001fc800078e0220 */
[--C-:B------:R-:W-:Y:S01]  /*0fd0*/  IMAD.WIDE R34, R0, 0x4, R32.reuse ;  /* 0x0000000400227825 */ /* 0x100fe200078e0220 */
[----:B--2---:R0:W-:Y:S04]  /*0fe0*/  @P0 STG.E.128 desc[UR6][R36.64], R20 ;  /* 0x0000001424000986 */ /* 0x0041e8000c101d06 */
[----:B------:R2:W-:Y:S01]  /*0ff0*/  @P2 STG.E.128 desc[UR6][R30.64], R4 ;  /* 0x000000041e002986 */ /* 0x0005e2000c101d06 */
[--C-:B0-----:R-:W-:Y:S01]  /*1000*/  IMAD.WIDE R20, R3, 0x4, R32.reuse ;  /* 0x0000000403147825 */ /* 0x101fe200078e0220 */
[----:B--2---:R-:W0:Y:S04]  /*1010*/  LDC.64 R30, c[0x0][0x258] ;  /* 0x00009600ff1e7b82 */ /* 0x004e280000000a00 */
[----:B------:R2:W-:Y:S01]  /*1020*/  @P1 STG.E.128 desc[UR6][R20.64], R8 ;  /* 0x0000000814001986 */ /* 0x0005e2000c101d06 */
[----:B------:R-:W-:-:S03]  /*1030*/  IMAD.WIDE R32, R2, 0x4, R32 ;  /* 0x0000000402207825 */ /* 0x000fc600078e0220 */
[----:B------:R4:W-:Y:S01]  /*1040*/  @P3 STG.E.128 desc[UR6][R34.64], R12 ;  /* 0x0000000c22003986 */ /* 0x0009e2000c101d06 */
[----:B---3--:R-:W-:-:S03]  /*1050*/  IMAD.WIDE R36, R3, 0x4, R26 ;  /* 0x0000000403247825 */ /* 0x008fc600078e021a */
[----:B------:R3:W-:Y:S01]  /*1060*/  @P4 STG.E.128 desc[UR6][R32.64], R16 ;  /* 0x0000001020004986 */ /* 0x0007e2000c101d06 */
[C---:B-1----:R-:W-:Y:S01]  /*1070*/  IMAD.WIDE R22, R24.reuse, 0x4, R28 ;  /* 0x0000000418167825 */ /* 0x042fe200078e021c */
[----:B--2---:R-:W1:Y:S03]  /*1080*/  LDC.64 R20, c[0x0][0x260] ;  /* 0x00009800ff147b82 */ /* 0x004e660000000a00 */
[----:B----4-:R-:W-:-:S04]  /*1090*/  IMAD.WIDE R34, R24, 0x4, R26 ;  /* 0x0000000418227825 */ /* 0x010fc800078e021a */
[--C-:B---3--:R-:W-:Y:S01]  /*10a0*/  IMAD.WIDE R32, R0, 0x4, R26.reuse ;  /* 0x0000000400207825 */ /* 0x108fe200078e021a */
[----:B------:R2:W-:Y:S03]  /*10b0*/  @P2 STG.E.128 desc[UR6][R34.64], R4 ;  /* 0x0000000422002986 */ /* 0x0005e6000c101d06 */
[----:B------:R-:W-:Y:S01]  /*10c0*/  IMAD.WIDE R26, R2, 0x4, R26 ;  /* 0x00000004021a7825 */ /* 0x000fe200078e021a */
[----:B------:R3:W-:Y:S04]  /*10d0*/  @P1 STG.E.128 desc[UR6][R36.64], R8 ;  /* 0x0000000824001986 */ /* 0x0007e8000c101d06 */
[----:B------:R0:W-:Y:S04]  /*10e0*/  @P3 STG.E.128 desc[UR6][R32.64], R12 ;  /* 0x0000000c20003986 */ /* 0x0001e8000c101d06 */
[----:B------:R4:W-:Y:S01]  /*10f0*/  @P4 STG.E.128 desc[UR6][R26.64], R16 ;  /* 0x000000101a004986 */ /* 0x0009e2000c101d06 */
[----:B--2---:R-:W-:-:S03]  /*1100*/  IMAD.WIDE R34, R3, 0x4, R28 ;  /* 0x0000000403227825 */ /* 0x004fc600078e021c */
[----:B------:R2:W-:Y:S01]  /*1110*/  @P2 STG.E.128 desc[UR6][R22.64], R4 ;  /* 0x0000000416002986 */ /* 0x0005e2000c101d06 */
[----:B---3--:R-:W-:-:S03]  /*1120*/  IMAD.WIDE R36, R0, 0x4, R28 ;  /* 0x0000000400247825 */ /* 0x008fc600078e021c */
[----:B------:R-:W-:Y:S01]  /*1130*/  @P1 STG.E.128 desc[UR6][R34.64], R8 ;  /* 0x0000000822001986 */ /* 0x000fe2000c101d06 */
[----:B------:R-:W-:-:S03]  /*1140*/  IMAD.WIDE R28, R2, 0x4, R28 ;  /* 0x00000004021c7825 */ /* 0x000fc600078e021c */
[----:B------:R3:W-:Y:S01]  /*1150*/  @P3 STG.E.128 desc[UR6][R36.64], R12 ;  /* 0x0000000c24003986 */ /* 0x0007e2000c101d06 */
[----:B0-----:R-:W-:-:S03]  /*1160*/  IMAD.WIDE R32, R3, 0x4, R30 ;  /* 0x0000000403207825 */ /* 0x001fc600078e021e */
[----:B------:R0:W-:Y:S01]  /*1170*/  @P4 STG.E.128 desc[UR6][R28.64], R16 ;  /* 0x000000101c004986 */ /* 0x0001e2000c101d06 */
[----:B----4-:R-:W4:Y:S08]  /*1180*/  LDC.64 R26, c[0x0][0x270] ;  /* 0x00009c00ff1a7b82 */ /* 0x010f300000000a00 */
[----:B--2---:R-:W2:Y:S01]  /*1190*/  LDC.64 R22, c[0x0][0x268] ;  /* 0x00009a00ff167b82 */ /* 0x004ea20000000a00 */
[----:B---3--:R-:W-:-:S04]  /*11a0*/  IMAD.WIDE R36, R24, 0x4, R30 ;  /* 0x0000000418247825 */ /* 0x008fc800078e021e */
[----:B-1----:R-:W-:Y:S01]  /*11b0*/  IMAD.WIDE R34, R24, 0x4, R20 ;  /* 0x0000000418227825 */ /* 0x002fe200078e0214 */
[----:B------:R-:W-:Y:S02]  /*11c0*/  @P2 STG.E.128 desc[UR6][R36.64], R4 ;  /* 0x0000000424002986 */ /* 0x000fe4000c101d06 */
[----:B0-----:R-:W0:Y:S02]  /*11d0*/  LDC.64 R28, c[0x0][0x278] ;  /* 0x00009e00ff1c7b82 */ /* 0x001e240000000a00 */
[----:B------:R1:W-:Y:S02]  /*11e0*/  @P1 STG.E.128 desc[UR6][R32.64], R8 ;  /* 0x0000000820001986 */ /* 0x0003e4000c101d06 */
[----:B-1----:R-:W-:-:S04]  /*11f0*/  IMAD.WIDE R32, R0, 0x4, R30 ;  /* 0x0000000400207825 */ /* 0x002fc800078e021e */
[C---:B------:R-:W-:Y:S01]  /*1200*/  IMAD.WIDE R30, R2.reuse, 0x4, R30 ;  /* 0x00000004021e7825 */ /* 0x040fe200078e021e */
[----:B------:R-:W-:Y:S04]  /*1210*/  @P3 STG.E.128 desc[UR6][R32.64], R12 ;  /* 0x0000000c20003986 */ /* 0x000fe8000c101d06 */
[----:B------:R1:W-:Y:S01]  /*1220*/  @P4 STG.E.128 desc[UR6][R30.64], R16 ;  /* 0x000000101e004986 */ /* 0x0003e2000c101d06 */
[----:B------:R-:W-:-:S03]  /*1230*/  IMAD.WIDE R36, R2, 0x4, R20 ;  /* 0x0000000402247825 */ /* 0x000fc600078e0214 */
[----:B------:R3:W-:Y:S01]  /*1240*/  @P2 STG.E.128 desc[UR6][R34.64], R4 ;  /* 0x0000000422002986 */ /* 0x0007e2000c101d06 */
[----:B-1----:R-:W-:-:S04]  /*1250*/  IMAD.WIDE R30, R0, 0x4, R20 ;  /* 0x00000004001e7825 */ /* 0x002fc800078e0214 */
[----:B---3--:R-:W-:-:S05]  /*1260*/  IMAD.WIDE R34, R3, 0x4, R20 ;  /* 0x0000000403227825 */ /* 0x008fca00078e0214 */
[----:B------:R4:W-:Y:S01]  /*1270*/  @P1 STG.E.128 desc[UR6][R34.64], R8 ;  /* 0x0000000822001986 */ /* 0x0009e2000c101d06 */
[----:B--2---:R-:W-:-:S03]  /*1280*/  IMAD.WIDE R32, R24, 0x4, R22 ;  /* 0x0000000418207825 */ /* 0x004fc600078e0216 */
[----:B------:R-:W-:Y:S01]  /*1290*/  @P3 STG.E.128 desc[UR6][R30.64], R12 ;  /* 0x0000000c1e003986 */ /* 0x000fe2000c101d06 */
[----:B------:R-:W-:-:S03]  /*12a0*/  IMAD.WIDE R20, R0, 0x4, R22 ;  /* 0x0000000400147825 */ /* 0x000fc600078e0216 */
[----:B------:R1:W-:Y:S04]  /*12b0*/  @P4 STG.E.128 desc[UR6][R36.64], R16 ;  /* 0x0000001024004986 */ /* 0x0003e8000c101d06 */
[----:B------:R2:W-:Y:S01]  /*12c0*/  @P2 STG.E.128 desc[UR6][R32.64], R4 ;  /* 0x0000000420002986 */ /* 0x0005e2000c101d06 */
[----:B----4-:R-:W-:-:S04]  /*12d0*/  IMAD.WIDE R34, R3, 0x4, R26 ;  /* 0x0000000403227825 */ /* 0x010fc800078e021a */
[----:B-1----:R-:W-:-:S04]  /*12e0*/  IMAD.WIDE R36, R3, 0x4, R22 ;  /* 0x0000000403247825 */ /* 0x002fc800078e0216 */
[----:B------:R-:W-:Y:S01]  /*12f0*/  IMAD.WIDE R22, R2, 0x4, R22 ;  /* 0x0000000402167825 */ /* 0x000fe200078e0216 */
[----:B------:R-:W-:Y:S04]  /*1300*/  @P1 STG.E.128 desc[UR6][R36.64], R8 ;  /* 0x0000000824001986 */ /* 0x000fe8000c101d06 */
[----:B------:R1:W-:Y:S04]  /*1310*/  @P3 STG.E.128 desc[UR6][R20.64], R12 ;  /* 0x0000000c14003986 */ /* 0x0003e8000c101d06 */
[----:B------:R3:W-:Y:S01]  /*1320*/  @P4 STG.E.128 desc[UR6][R22.64], R16 ;  /* 0x0000001016004986 */ /* 0x0007e2000c101d06 */
[----:B0-----:R-:W-:-:S04]  /*1330*/  IMAD.WIDE R30, R3, 0x4, R28 ;  /* 0x00000004031e7825 */ /* 0x001fc800078e021c */
[----:B--2---:R-:W-:-:S04]  /*1340*/  IMAD.WIDE R32, R0, 0x4, R28 ;  /* 0x0000000400207825 */ /* 0x004fc800078e021c */
[----:B-1----:R-:W-:-:S04]  /*1350*/  IMAD.WIDE R20, R24, 0x4, R26 ;  /* 0x0000000418147825 */ /* 0x002fc800078e021a */
[--C-:B---3--:R-:W-:Y:S01]  /*1360*/  IMAD.WIDE R22, R0, 0x4, R26.reuse ;  /* 0x0000000400167825 */ /* 0x108fe200078e021a */
[----:B------:R0:W-:Y:S03]  /*1370*/  @P2 STG.E.128 desc[UR6][R20.64], R4 ;  /* 0x0000000414002986 */ /* 0x0001e6000c101d06 */
[----:B------:R-:W-:Y:S01]  /*1380*/  IMAD.WIDE R26, R2, 0x4, R26 ;  /* 0x00000004021a7825 */ /* 0x000fe200078e021a */
[----:B------:R0:W-:Y:S03]  /*1390*/  @P1 STG.E.128 desc[UR6][R34.64], R8 ;  /* 0x0000000822001986 */ /* 0x0001e6000c101d06 */
[--C-:B------:R-:W-:Y:S01]  /*13a0*/  IMAD.WIDE R24, R24, 0x4, R28.reuse ;  /* 0x0000000418187825 */ /* 0x100fe200078e021c */
[----:B------:R0:W-:Y:S04]  /*13b0*/  @P3 STG.E.128 desc[UR6][R22.64], R12 ;  /* 0x0000000c16003986 */ /* 0x0001e8000c101d06 */
[----:B------:R0:W-:Y:S04]  /*13c0*/  @P4 STG.E.128 desc[UR6][R26.64], R16 ;  /* 0x000000101a004986 */ /* 0x0001e8000c101d06 */
[----:B------:R0:W-:Y:S04]  /*13d0*/  @P2 STG.E.128 desc[UR6][R24.64], R4 ;  /* 0x0000000418002986 */ /* 0x0001e8000c101d06 */
[----:B------:R0:W-:Y:S01]  /*13e0*/  @P1 STG.E.128 desc[UR6][R30.64], R8 ;  /* 0x000000081e001986 */ /* 0x0001e2000c101d06 */
[----:B------:R-:W-:-:S03]  /*13f0*/  IMAD.WIDE R2, R2, 0x4, R28 ;  /* 0x0000000402027825 */ /* 0x000fc600078e021c */
[----:B------:R0:W-:Y:S02]  /*1400*/  @P3 STG.E.128 desc[UR6][R32.64], R12 ;  /* 0x0000000c20003986 */ /* 0x0001e4000c101d06 */
[----:B0-----:R-:W-:Y:S05]  /*1410*/  @!P4 EXIT ;  /* 0x000000000000c94d */ /* 0x001fea0003800000 */
[----:B------:R-:W-:Y:S01]  /*1420*/  STG.E.128 desc[UR6][R2.64], R16 ;  /* 0x0000001002007986 */ /* 0x000fe2000c101d06 */
[----:B------:R-:W-:Y:S05]  /*1430*/  EXIT ;  /* 0x000000000000794d */ /* 0x000fea0003800000 */
.L_x_0:
[----:B------:R-:W-:-:S00]  /*1440*/  BRA `(.L_x_0) ;  /* 0xfffffffc00fc7947 */ /* 0x000fc0000383ffff */
[----:B------:R-:W-:-:S00]  /*1450*/  NOP ;  /* 0x0000000000007918 */ /* 0x000fc00000000000 */
        /* <DEDUP_REMOVED lines=10> */
.L_x_1:


//--------------------- .nv.global.init           --------------------------
	.section	.nv.global.init,"aw",@progbits
.nv.global.init:
	.type		_$_str,@object
	.size		_$_str,(_$_str_$_2 - _$_str)
_$_str:
        /*0000*/ 	.byte	0x5f, 0x5f, 0x43, 0x55, 0x44, 0x41, 0x5f, 0x46, 0x54, 0x5a, 0x00
	.type		_$_str_$_2,@object
	.size		_$_str_$_2,(.L_1 - _$_str_$_2)
_$_str_$_2:
        /*000b*/ 	.byte	0x5f, 0x5f, 0x43, 0x55, 0x44, 0x41, 0x5f, 0x50, 0x52, 0x45, 0x43, 0x5f, 0x53, 0x51, 0x52, 0x54
        /*001b*/ 	.byte	0x00
.L_1:


//--------------------- .nv.shared.triton_poi_fused__native_batch_norm_legit_no_training_convolution_41 --------------------------
	.section	.nv.shared.triton_poi_fused__native_batch_norm_legit_no_training_convolution_41,"aw",@nobits
	.sectionflags	@""
	.align	16
	.zero		1024


//--------------------- .nv.constant0.triton_poi_fused__native_batch_norm_legit_no_training_convolution_41 --------------------------
	.section	.nv.constant0.triton_poi_fused__native_batch_norm_legit_no_training_convolution_41,"a",@progbits
	.sectionflags	@""
	.align	4
.nv.constant0.triton_poi_fused__native_batch_norm_legit_no_training_convolution_41:
	.zero		648
